//
// Generated by NVIDIA NVVM Compiler
//
// Compiler Build ID: CL-36424714
// Cuda compilation tools, release 13.0, V13.0.88
// Based on NVVM 20.0.0
//

.version 9.0
.target sm_100
.address_size 64

	// .globl	_Z13invert_kernelPhii

.visible .entry _Z13invert_kernelPhii(
	.param .u64 .ptr .align 1 _Z13invert_kernelPhii_param_0,
	.param .u32 _Z13invert_kernelPhii_param_1,
	.param .u32 _Z13invert_kernelPhii_param_2
)
{
	.reg .pred 	%p<2>;
	.reg .b16 	%rs<7>;
	.reg .b32 	%r<8>;
	.reg .b64 	%rd<7>;

	ld.param.u64 	%rd2, [_Z13invert_kernelPhii_param_0];
	ld.param.u32 	%r1, [_Z13invert_kernelPhii_param_1];
	ld.param.u32 	%r2, [_Z13invert_kernelPhii_param_2];
	mov.u32 	%r3, %ctaid.x;
	shl.b32 	%r4, %r3, 8;
	mov.u32 	%r5, %tid.x;
	add.s32 	%r6, %r4, %r5;
	cvt.u64.u32 	%rd1, %r6;
	mul.lo.s32 	%r7, %r2, %r1;
	cvt.s64.s32 	%rd3, %r7;
	setp.ge.u64 	%p1, %rd1, %rd3;
	@%p1 bra 	$L__BB0_2;
	cvta.to.global.u64 	%rd4, %rd2;
	shl.b64 	%rd5, %rd1, 2;
	add.s64 	%rd6, %rd4, %rd5;
	ld.global.u8 	%rs1, [%rd6];
	not.b16 	%rs2, %rs1;
	st.global.u8 	[%rd6], %rs2;
	ld.global.u8 	%rs3, [%rd6+1];
	not.b16 	%rs4, %rs3;
	st.global.u8 	[%rd6+1], %rs4;
	ld.global.u8 	%rs5, [%rd6+2];
	not.b16 	%rs6, %rs5;
	st.global.u8 	[%rd6+2], %rs6;
$L__BB0_2:
	ret;

}


// ===== COMPILED SASS (sm_100) =====

	.target	sm_100

	.elftype	@"ET_EXEC"


//--------------------- .note.nv.tkinfo           --------------------------
	.section	.note.nv.tkinfo,"",@"SHT_NOTE"
	.sectionflags	@"SHF_NOTE_NV_TKINFO"
	.tkinfo
        /*0018*/ 	.word	0x00000002
        /*0030*/ 	.string	""
        /*0030*/ 	.string	"ptxas"
        /*0030*/ 	.string	"Cuda compilation tools, release 13.0, V13.0.88"
        /*0030*/ 	.string	"Build cuda_13.0.r13.0/compiler.36424714_0"
        /*0030*/ 	.string	"-arch sm_100 -m 64 "



//--------------------- .note.nv.cuinfo           --------------------------
	.section	.note.nv.cuinfo,"",@"SHT_NOTE"
	.sectionflags	@"SHF_NOTE_NV_CUINFO"
        /*0018*/ 	.short	0x0002
        /*001a*/ 	.short	0x0064
        /*001c*/ 	.short	0x0082
	.zero		2


//--------------------- .nv.info                  --------------------------
	.section	.nv.info,"",@"SHT_CUDA_INFO"
	.align	4


	//----- nvinfo : EIATTR_REGCOUNT
	.align		4
        /*0000*/ 	.byte	0x04, 0x2f
        /*0002*/ 	.short	(.L_1 - .L_0)
	.align		4
.L_0:
        /*0004*/ 	.word	index@(_Z13invert_kernelPhii)
        /*0008*/ 	.word	0x0000000c


	//----- nvinfo : EIATTR_FRAME_SIZE
	.align		4
.L_1:
        /*000c*/ 	.byte	0x04, 0x11
        /*000e*/ 	.short	(.L_3 - .L_2)
	.align		4
.L_2:
        /*0010*/ 	.word	index@(_Z13invert_kernelPhii)
        /*0014*/ 	.word	0x00000000


	//----- nvinfo : EIATTR_MIN_STACK_SIZE
	.align		4
.L_3:
        /*0018*/ 	.byte	0x04, 0x12
        /*001a*/ 	.short	(.L_5 - .L_4)
	.align		4
.L_4:
        /*001c*/ 	.word	index@(_Z13invert_kernelPhii)
        /*0020*/ 	.word	0x00000000
.L_5:


//--------------------- .nv.compat                --------------------------
	.section	.nv.compat,"",@"SHT_CUDA_COMPAT_INFO"
	.align	4
        /*0000*/ 	.byte	0x02, 0x09, 0x00, 0x00, 0x02, 0x02, 0x01, 0x00, 0x02, 0x05, 0x05, 0x00, 0x03, 0x07, 0x01, 0x01
        /*0010*/ 	.byte	0x02, 0x03, 0x00, 0x00, 0x02, 0x06, 0x01, 0x00, 0x04, 0x0b, 0x08, 0x00, 0x09, 0x00, 0x00, 0x00
        /*0020*/ 	.byte	0x00, 0x00, 0x00, 0x00


//--------------------- .nv.info._Z13invert_kernelPhii --------------------------
	.section	.nv.info._Z13invert_kernelPhii,"",@"SHT_CUDA_INFO"
	.sectionflags	@""
	.align	4


	//----- nvinfo : EIATTR_CUDA_API_VERSION
	.align		4
        /*0000*/ 	.byte	0x04, 0x37
        /*0002*/ 	.short	(.L_7 - .L_6)
.L_6:
        /*0004*/ 	.word	0x00000082


	//----- nvinfo : EIATTR_KPARAM_INFO
	.align		4
.L_7:
        /*0008*/ 	.byte	0x04, 0x17
        /*000a*/ 	.short	(.L_9 - .L_8)
.L_8:
        /*000c*/ 	.word	0x00000000
        /*0010*/ 	.short	0x0002
        /*0012*/ 	.short	0x000c
        /*0014*/ 	.byte	0x00, 0xf0, 0x11, 0x00


	//----- nvinfo : EIATTR_KPARAM_INFO
	.align		4
.L_9:
        /*0018*/ 	.byte	0x04, 0x17
        /*001a*/ 	.short	(.L_11 - .L_10)
.L_10:
        /*001c*/ 	.word	0x00000000
        /*0020*/ 	.short	0x0001
        /*0022*/ 	.short	0x0008
        /*0024*/ 	.byte	0x00, 0xf0, 0x11, 0x00


	//----- nvinfo : EIATTR_KPARAM_INFO
	.align		4
.L_11:
        /*0028*/ 	.byte	0x04, 0x17
        /*002a*/ 	.short	(.L_13 - .L_12)
.L_12:
        /*002c*/ 	.word	0x00000000
        /*0030*/ 	.short	0x0000
        /*0032*/ 	.short	0x0000
        /*0034*/ 	.byte	0x00, 0xf5, 0x21, 0x00


	//----- nvinfo : EIATTR_SPARSE_MMA_MASK
	.align		4
.L_13:
        /*0038*/ 	.byte	0x03, 0x50
        /*003a*/ 	.short	0x0000


	//----- nvinfo : EIATTR_MAXREG_COUNT
	.align		4
        /*003c*/ 	.byte	0x03, 0x1b
        /*003e*/ 	.short	0x00ff


	//----- nvinfo : EIATTR_MERCURY_ISA_VERSION
	.align		4
        /*0040*/ 	.byte	0x03, 0x5f
        /*0042*/ 	.short	0x0101


	//----- nvinfo : EIATTR_VRC_CTA_INIT_COUNT
	.align		4
        /*0044*/ 	.byte	0x02, 0x4a
	.zero		1
	.zero		1


	//----- nvinfo : EIATTR_EXIT_INSTR_OFFSETS
	.align		4
        /*0048*/ 	.byte	0x04, 0x1c
        /*004a*/ 	.short	(.L_15 - .L_14)


	//   ....[0]....
.L_14:
        /*004c*/ 	.word	0x00000090


	//   ....[1]....
        /*0050*/ 	.word	0x00000170


	//----- nvinfo : EIATTR_CBANK_PARAM_SIZE
	.align		4
.L_15:
        /*0054*/ 	.byte	0x03, 0x19
        /*0056*/ 	.short	0x0010


	//----- nvinfo : EIATTR_PARAM_CBANK
	.align		4
        /*0058*/ 	.byte	0x04, 0x0a
        /*005a*/ 	.short	(.L_17 - .L_16)
	.align		4
.L_16:
        /*005c*/ 	.word	index@(.nv.constant0._Z13invert_kernelPhii)
        /*0060*/ 	.short	0x0380
        /*0062*/ 	.short	0x0010


	//----- nvinfo : EIATTR_SW_WAR
	.align		4
.L_17:
        /*0064*/ 	.byte	0x04, 0x36
        /*0066*/ 	.short	(.L_19 - .L_18)
.L_18:
        /*0068*/ 	.word	0x00000008
.L_19:


//--------------------- .nv.callgraph             --------------------------
	.section	.nv.callgraph,"",@"SHT_CUDA_CALLGRAPH"
	.align	4
	.sectionentsize	8
	.align		4
        /*0000*/ 	.word	0x00000000
	.align		4
        /*0004*/ 	.word	0xffffffff
	.align		4
        /*0008*/ 	.word	0x00000000
	.align		4
        /*000c*/ 	.word	0xfffffffe
	.align		4
        /*0010*/ 	.word	0x00000000
	.align		4
        /*0014*/ 	.word	0xfffffffd
	.align		4
        /*0018*/ 	.word	0x00000000
	.align		4
        /*001c*/ 	.word	0xfffffffc


//--------------------- .text._Z13invert_kernelPhii --------------------------
	.section	.text._Z13invert_kernelPhii,"ax",@progbits
	.align	128
        .global         _Z13invert_kernelPhii
        .type           _Z13invert_kernelPhii,@function
        .size           _Z13invert_kernelPhii,(.L_x_1 - _Z13invert_kernelPhii)
        .other          _Z13invert_kernelPhii,@"STO_CUDA_ENTRY STV_DEFAULT"
_Z13invert_kernelPhii:
.text._Z13invert_kernelPhii:
[----:B------:R-:W-:Y:S01]  /*0000*/  LDC R1, c[0x0][0x37c] ;  /* 0x0000df00ff017b82 */ /* 0x000fe20000000800 */
[----:B------:R-:W0:Y:S01]  /*0010*/  S2R R0, SR_CTAID.X ;  /* 0x0000000000007919 */ /* 0x000e220000002500 */
[----:B------:R-:W1:Y:S01]  /*0020*/  LDCU.64 UR4, c[0x0][0x388] ;  /* 0x00007100ff0477ac */ /* 0x000e620008000a00 */
[----:B------:R-:W0:Y:S01]  /*0030*/  S2R R3, SR_TID.X ;  /* 0x0000000000037919 */ /* 0x000e220000002100 */
[----:B-1----:R-:W-:-:S04]  /*0040*/  UIMAD UR4, UR5, UR4, URZ ;  /* 0x00000004050472a4 */ /* 0x002fc8000f8e02ff */
[----:B------:R-:W-:Y:S01]  /*0050*/  USHF.R.S32.HI UR5, URZ, 0x1f, UR4 ;  /* 0x0000001fff057899 */ /* 0x000fe20008011404 */
[----:B0-----:R-:W-:-:S05]  /*0060*/  IMAD R0, R0, 0x100, R3 ;  /* 0x0000010000007824 */ /* 0x001fca00078e0203 */
[----:B------:R-:W-:-:S04]  /*0070*/  ISETP.GE.U32.AND P0, PT, R0, UR4, PT ;  /* 0x0000000400007c0c */ /* 0x000fc8000bf06070 */
[----:B------:R-:W-:-:S13]  /*0080*/  ISETP.GE.U32.AND.EX P0, PT, RZ, UR5, PT, P0 ;  /* 0x00000005ff007c0c */ /* 0x000fda000bf06100 */
[----:B------:R-:W-:Y:S05]  /*0090*/  @P0 EXIT ;  /* 0x000000000000094d */ /* 0x000fea0003800000 */
[----:B------:R-:W0:Y:S01]  /*00a0*/  LDCU.64 UR6, c[0x0][0x380] ;  /* 0x00007000ff0677ac */ /* 0x000e220008000a00 */
[----:B------:R-:W1:Y:S01]  /*00b0*/  LDCU.64 UR4, c[0x0][0x358] ;  /* 0x00006b00ff0477ac */ /* 0x000e620008000a00 */
[----:B0-----:R-:W-:-:S04]  /*00c0*/  LEA R2, P0, R0, UR6, 0x2 ;  /* 0x0000000600027c11 */ /* 0x001fc8000f8010ff */
[----:B------:R-:W-:-:S05]  /*00d0*/  LEA.HI.X R3, R0, UR7, RZ, 0x2, P0 ;  /* 0x0000000700037c11 */ /* 0x000fca00080f14ff */
[----:B-1----:R-:W2:Y:S04]  /*00e0*/  LDG.E.U8 R0, desc[UR4][R2.64] ;  /* 0x0000000402007981 */ /* 0x002ea8000c1e1100 */
[----:B------:R-:W3:Y:S04]  /*00f0*/  LDG.E.U8 R4, desc[UR4][R2.64+0x1] ;  /* 0x0000010402047981 */ /* 0x000ee8000c1e1100 */
[----:B------:R-:W4:Y:S01]  /*0100*/  LDG.E.U8 R6, desc[UR4][R2.64+0x2] ;  /* 0x0000020402067981 */ /* 0x000f22000c1e1100 */
[----:B--2---:R-:W-:Y:S02]  /*0110*/  LOP3.LUT R5, RZ, R0, RZ, 0x33, !PT ;  /* 0x00000000ff057212 */ /* 0x004fe400078e33ff */
[----:B---3--:R-:W-:-:S03]  /*0120*/  LOP3.LUT R7, RZ, R4, RZ, 0x33, !PT ;  /* 0x00000004ff077212 */ /* 0x008fc600078e33ff */
[----:B------:R-:W-:Y:S01]  /*0130*/  STG.E.U8 desc[UR4][R2.64], R5 ;  /* 0x0000000502007986 */ /* 0x000fe2000c101104 */
[----:B----4-:R-:W-:-:S03]  /*0140*/  LOP3.LUT R9, RZ, R6, RZ, 0x33, !PT ;  /* 0x00000006ff097212 */ /* 0x010fc600078e33ff */
[----:B------:R-:W-:Y:S04]  /*0150*/  STG.E.U8 desc[UR4][R2.64+0x1], R7 ;  /* 0x0000010702007986 */ /* 0x000fe8000c101104 */
[----:B------:R-:W-:Y:S01]  /*0160*/  STG.E.U8 desc[UR4][R2.64+0x2], R9 ;  /* 0x0000020902007986 */ /* 0x000fe2000c101104 */
[----:B------:R-:W-:Y:S05]  /*0170*/  EXIT ;  /* 0x000000000000794d */ /* 0x000fea0003800000 */
.L_x_0:
[----:B------:R-:W-:-:S00]  /*0180*/  BRA `(.L_x_0) ;  /* 0xfffffffc00fc7947 */ /* 0x000fc0000383ffff */
[----:B------:R-:W-:-:S00]  /*0190*/  NOP ;  /* 0x0000000000007918 */ /* 0x000fc00000000000 */
        /* <DEDUP_REMOVED lines=14> */
.L_x_1:


//--------------------- .nv.shared.reserved.0     --------------------------
	.section	.nv.shared.reserved.0,"aw",@nobits
	.weak		__nv_reservedSMEM_offset_0_alias
	.size		__nv_reservedSMEM_offset_0_alias, 0, 64
	.other		__nv_reservedSMEM_offset_0_alias,@"STO_CUDA_RESERVED_SHARED STV_DEFAULT"
__nv_reservedSMEM_offset_0_alias:
	.zero		0
	.zero		64


//--------------------- .nv.constant0._Z13invert_kernelPhii --------------------------
	.section	.nv.constant0._Z13invert_kernelPhii,"a",@progbits
	.sectionflags	@""
	.align	4
.nv.constant0._Z13invert_kernelPhii:
	.zero		912


//--------------------- SYMBOLS --------------------------

	.type		.nv.reservedSmem.offset0,@object
	.size		.nv.reservedSmem.offset0,0x4
